//
// Generated by NVIDIA NVVM Compiler
//
// Compiler Build ID: CL-36424714
// Cuda compilation tools, release 13.0, V13.0.88
// Based on NVVM 20.0.0
//

.version 9.0
.target sm_100
.address_size 64

	// .globl	_ZN3cub18CUB_300001_SM_10006detail11EmptyKernelIvEEvv
.global .align 4 .b8 precalc_xorwow_matrix[102400];
.global .align 4 .b8 precalc_xorwow_offset_matrix[102400];
.global .align 4 .b8 mrg32k3aM1[2304];
.global .align 4 .b8 mrg32k3aM2[2304];
.global .align 4 .b8 mrg32k3aM1SubSeq[2016];
.global .align 4 .b8 mrg32k3aM2SubSeq[2016];
.global .align 4 .b8 mrg32k3aM1Seq[2304];
.global .align 4 .b8 mrg32k3aM2Seq[2304];
.const .align 8 .b8 __cr_lgamma_table[72];
.global .align 1 .b8 _ZN41_INTERNAL_4d95c7f9_4_k_cu_478db35d_1067324cuda3std3__45__cpo5beginE[1];
.global .align 1 .b8 _ZN41_INTERNAL_4d95c7f9_4_k_cu_478db35d_1067324cuda3std3__45__cpo3endE[1];
.global .align 1 .b8 _ZN41_INTERNAL_4d95c7f9_4_k_cu_478db35d_1067324cuda3std3__45__cpo6cbeginE[1];
.global .align 1 .b8 _ZN41_INTERNAL_4d95c7f9_4_k_cu_478db35d_1067324cuda3std3__45__cpo4cendE[1];
.global .align 1 .b8 _ZN41_INTERNAL_4d95c7f9_4_k_cu_478db35d_1067324cuda3std3__45__cpo6rbeginE[1];
.global .align 1 .b8 _ZN41_INTERNAL_4d95c7f9_4_k_cu_478db35d_1067324cuda3std3__45__cpo4rendE[1];
.global .align 1 .b8 _ZN41_INTERNAL_4d95c7f9_4_k_cu_478db35d_1067324cuda3std3__45__cpo7crbeginE[1];
.global .align 1 .b8 _ZN41_INTERNAL_4d95c7f9_4_k_cu_478db35d_1067324cuda3std3__45__cpo5crendE[1];
.global .align 1 .b8 _ZN41_INTERNAL_4d95c7f9_4_k_cu_478db35d_1067324cuda3std3__443_GLOBAL__N__4d95c7f9_4_k_cu_478db35d_1067326ignoreE[1];
.global .align 1 .b8 _ZN41_INTERNAL_4d95c7f9_4_k_cu_478db35d_1067324cuda3std3__419piecewise_constructE[1];
.global .align 1 .b8 _ZN41_INTERNAL_4d95c7f9_4_k_cu_478db35d_1067324cuda3std3__48in_placeE[1];
.global .align 1 .b8 _ZN41_INTERNAL_4d95c7f9_4_k_cu_478db35d_1067324cuda3std3__420unreachable_sentinelE[1];
.global .align 1 .b8 _ZN41_INTERNAL_4d95c7f9_4_k_cu_478db35d_1067324cuda3std3__47nulloptE[1];
.global .align 1 .b8 _ZN41_INTERNAL_4d95c7f9_4_k_cu_478db35d_1067324cuda3std3__48unexpectE[1];
.global .align 1 .b8 _ZN41_INTERNAL_4d95c7f9_4_k_cu_478db35d_1067324cuda3std6ranges3__45__cpo4swapE[1];
.global .align 1 .b8 _ZN41_INTERNAL_4d95c7f9_4_k_cu_478db35d_1067324cuda3std6ranges3__45__cpo9iter_moveE[1];
.global .align 1 .b8 _ZN41_INTERNAL_4d95c7f9_4_k_cu_478db35d_1067324cuda3std6ranges3__45__cpo5beginE[1];
.global .align 1 .b8 _ZN41_INTERNAL_4d95c7f9_4_k_cu_478db35d_1067324cuda3std6ranges3__45__cpo3endE[1];
.global .align 1 .b8 _ZN41_INTERNAL_4d95c7f9_4_k_cu_478db35d_1067324cuda3std6ranges3__45__cpo6cbeginE[1];
.global .align 1 .b8 _ZN41_INTERNAL_4d95c7f9_4_k_cu_478db35d_1067324cuda3std6ranges3__45__cpo4cendE[1];
.global .align 1 .b8 _ZN41_INTERNAL_4d95c7f9_4_k_cu_478db35d_1067324cuda3std6ranges3__45__cpo7advanceE[1];
.global .align 1 .b8 _ZN41_INTERNAL_4d95c7f9_4_k_cu_478db35d_1067324cuda3std6ranges3__45__cpo9iter_swapE[1];
.global .align 1 .b8 _ZN41_INTERNAL_4d95c7f9_4_k_cu_478db35d_1067324cuda3std6ranges3__45__cpo4nextE[1];
.global .align 1 .b8 _ZN41_INTERNAL_4d95c7f9_4_k_cu_478db35d_1067324cuda3std6ranges3__45__cpo4prevE[1];
.global .align 1 .b8 _ZN41_INTERNAL_4d95c7f9_4_k_cu_478db35d_1067324cuda3std6ranges3__45__cpo4dataE[1];
.global .align 1 .b8 _ZN41_INTERNAL_4d95c7f9_4_k_cu_478db35d_1067324cuda3std6ranges3__45__cpo5cdataE[1];
.global .align 1 .b8 _ZN41_INTERNAL_4d95c7f9_4_k_cu_478db35d_1067324cuda3std6ranges3__45__cpo4sizeE[1];
.global .align 1 .b8 _ZN41_INTERNAL_4d95c7f9_4_k_cu_478db35d_1067324cuda3std6ranges3__45__cpo5ssizeE[1];
.global .align 1 .b8 _ZN41_INTERNAL_4d95c7f9_4_k_cu_478db35d_1067324cuda3std6ranges3__45__cpo8distanceE[1];
.global .align 1 .b8 _ZN41_INTERNAL_4d95c7f9_4_k_cu_478db35d_1067326thrust24THRUST_300001_SM_1000_NS8cuda_cub3parE[1];
.global .align 1 .b8 _ZN41_INTERNAL_4d95c7f9_4_k_cu_478db35d_1067326thrust24THRUST_300001_SM_1000_NS8cuda_cub10par_nosyncE[1];
.global .align 1 .b8 _ZN41_INTERNAL_4d95c7f9_4_k_cu_478db35d_1067326thrust24THRUST_300001_SM_1000_NS6system6detail10sequential3seqE[1];
.global .align 1 .b8 _ZN41_INTERNAL_4d95c7f9_4_k_cu_478db35d_1067326thrust24THRUST_300001_SM_1000_NS6system3cpp3parE[1];
.global .align 1 .b8 _ZN41_INTERNAL_4d95c7f9_4_k_cu_478db35d_1067326thrust24THRUST_300001_SM_1000_NS12placeholders2_1E[1];
.global .align 1 .b8 _ZN41_INTERNAL_4d95c7f9_4_k_cu_478db35d_1067326thrust24THRUST_300001_SM_1000_NS12placeholders2_2E[1];
.global .align 1 .b8 _ZN41_INTERNAL_4d95c7f9_4_k_cu_478db35d_1067326thrust24THRUST_300001_SM_1000_NS12placeholders2_3E[1];
.global .align 1 .b8 _ZN41_INTERNAL_4d95c7f9_4_k_cu_478db35d_1067326thrust24THRUST_300001_SM_1000_NS12placeholders2_4E[1];
.global .align 1 .b8 _ZN41_INTERNAL_4d95c7f9_4_k_cu_478db35d_1067326thrust24THRUST_300001_SM_1000_NS12placeholders2_5E[1];
.global .align 1 .b8 _ZN41_INTERNAL_4d95c7f9_4_k_cu_478db35d_1067326thrust24THRUST_300001_SM_1000_NS12placeholders2_6E[1];
.global .align 1 .b8 _ZN41_INTERNAL_4d95c7f9_4_k_cu_478db35d_1067326thrust24THRUST_300001_SM_1000_NS12placeholders2_7E[1];
.global .align 1 .b8 _ZN41_INTERNAL_4d95c7f9_4_k_cu_478db35d_1067326thrust24THRUST_300001_SM_1000_NS12placeholders2_8E[1];
.global .align 1 .b8 _ZN41_INTERNAL_4d95c7f9_4_k_cu_478db35d_1067326thrust24THRUST_300001_SM_1000_NS12placeholders2_9E[1];
.global .align 1 .b8 _ZN41_INTERNAL_4d95c7f9_4_k_cu_478db35d_1067326thrust24THRUST_300001_SM_1000_NS12placeholders3_10E[1];
.global .align 1 .b8 _ZN41_INTERNAL_4d95c7f9_4_k_cu_478db35d_1067326thrust24THRUST_300001_SM_1000_NS3seqE[1];
.global .align 1 .b8 _ZN41_INTERNAL_4d95c7f9_4_k_cu_478db35d_1067326thrust24THRUST_300001_SM_1000_NS6deviceE[1];

.visible .entry _ZN3cub18CUB_300001_SM_10006detail11EmptyKernelIvEEvv()
{


	ret;

}


// ===== COMPILED SASS (sm_100) =====

	.target	sm_100

	.elftype	@"ET_EXEC"


//--------------------- .note.nv.tkinfo           --------------------------
	.section	.note.nv.tkinfo,"",@"SHT_NOTE"
	.sectionflags	@"SHF_NOTE_NV_TKINFO"
	.tkinfo
        /*0018*/ 	.word	0x00000002
        /*0030*/ 	.string	""
        /*0030*/ 	.string	"ptxas"
        /*0030*/ 	.string	"Cuda compilation tools, release 13.0, V13.0.88"
        /*0030*/ 	.string	"Build cuda_13.0.r13.0/compiler.36424714_0"
        /*0030*/ 	.string	"-arch sm_100 -m 64 "



//--------------------- .note.nv.cuinfo           --------------------------
	.section	.note.nv.cuinfo,"",@"SHT_NOTE"
	.sectionflags	@"SHF_NOTE_NV_CUINFO"
        /*0018*/ 	.short	0x0002
        /*001a*/ 	.short	0x0064
        /*001c*/ 	.short	0x0082
	.zero		2


//--------------------- .nv.info                  --------------------------
	.section	.nv.info,"",@"SHT_CUDA_INFO"
	.align	4


	//----- nvinfo : EIATTR_REGCOUNT
	.align		4
        /*0000*/ 	.byte	0x04, 0x2f
        /*0002*/ 	.short	(.L_55 - .L_54)
	.align		4
.L_54:
        /*0004*/ 	.word	index@(_ZN3cub18CUB_300001_SM_10006detail11EmptyKernelIvEEvv)
        /*0008*/ 	.word	0x00000004


	//----- nvinfo : EIATTR_FRAME_SIZE
	.align		4
.L_55:
        /*000c*/ 	.byte	0x04, 0x11
        /*000e*/ 	.short	(.L_57 - .L_56)
	.align		4
.L_56:
        /*0010*/ 	.word	index@(_ZN3cub18CUB_300001_SM_10006detail11EmptyKernelIvEEvv)
        /*0014*/ 	.word	0x00000000


	//----- nvinfo : EIATTR_MIN_STACK_SIZE
	.align		4
.L_57:
        /*0018*/ 	.byte	0x04, 0x12
        /*001a*/ 	.short	(.L_59 - .L_58)
	.align		4
.L_58:
        /*001c*/ 	.word	index@(_ZN3cub18CUB_300001_SM_10006detail11EmptyKernelIvEEvv)
        /*0020*/ 	.word	0x00000000
.L_59:


//--------------------- .nv.compat                --------------------------
	.section	.nv.compat,"",@"SHT_CUDA_COMPAT_INFO"
	.align	4
        /*0000*/ 	.byte	0x02, 0x09, 0x00, 0x00, 0x02, 0x02, 0x01, 0x00, 0x02, 0x05, 0x05, 0x00, 0x03, 0x07, 0x01, 0x01
        /*0010*/ 	.byte	0x02, 0x03, 0x00, 0x00, 0x02, 0x06, 0x01, 0x00, 0x04, 0x0b, 0x08, 0x00, 0x09, 0x00, 0x00, 0x00
        /*0020*/ 	.byte	0x00, 0x00, 0x00, 0x00


//--------------------- .nv.info._ZN3cub18CUB_300001_SM_10006detail11EmptyKernelIvEEvv --------------------------
	.section	.nv.info._ZN3cub18CUB_300001_SM_10006detail11EmptyKernelIvEEvv,"",@"SHT_CUDA_INFO"
	.sectionflags	@""
	.align	4


	//----- nvinfo : EIATTR_CUDA_API_VERSION
	.align		4
        /*0000*/ 	.byte	0x04, 0x37
        /*0002*/ 	.short	(.L_61 - .L_60)
.L_60:
        /*0004*/ 	.word	0x00000082


	//----- nvinfo : EIATTR_SPARSE_MMA_MASK
	.align		4
.L_61:
        /*0008*/ 	.byte	0x03, 0x50
        /*000a*/ 	.short	0x0000


	//----- nvinfo : EIATTR_MAXREG_COUNT
	.align		4
        /*000c*/ 	.byte	0x03, 0x1b
        /*000e*/ 	.short	0x00ff


	//----- nvinfo : EIATTR_MERCURY_ISA_VERSION
	.align		4
        /*0010*/ 	.byte	0x03, 0x5f
        /*0012*/ 	.short	0x0101


	//----- nvinfo : EIATTR_VRC_CTA_INIT_COUNT
	.align		4
        /*0014*/ 	.byte	0x02, 0x4a
	.zero		1
	.zero		1


	//----- nvinfo : EIATTR_EXIT_INSTR_OFFSETS
	.align		4
        /*0018*/ 	.byte	0x04, 0x1c
        /*001a*/ 	.short	(.L_63 - .L_62)


	//   ....[0]....
.L_62:
        /*001c*/ 	.word	0x00000010


	//----- nvinfo : EIATTR_SW_WAR
	.align		4
.L_63:
        /*0020*/ 	.byte	0x04, 0x36
        /*0022*/ 	.short	(.L_65 - .L_64)
.L_64:
        /*0024*/ 	.word	0x00000008
.L_65:


//--------------------- .nv.callgraph             --------------------------
	.section	.nv.callgraph,"",@"SHT_CUDA_CALLGRAPH"
	.align	4
	.sectionentsize	8
	.align		4
        /*0000*/ 	.word	0x00000000
	.align		4
        /*0004*/ 	.word	0xffffffff
	.align		4
        /*0008*/ 	.word	0x00000000
	.align		4
        /*000c*/ 	.word	0xfffffffe
	.align		4
        /*0010*/ 	.word	0x00000000
	.align		4
        /*0014*/ 	.word	0xfffffffd
	.align		4
        /*0018*/ 	.word	0x00000000
	.align		4
        /*001c*/ 	.word	0xfffffffc


//--------------------- .nv.constant4             --------------------------
	.section	.nv.constant4,"a",@progbits
	.align	8
	.align		8
.nv.constant4:
        /*0000*/ 	.dword	precalc_xorwow_matrix
	.align		8
        /*0008*/ 	.dword	precalc_xorwow_offset_matrix
	.align		8
        /*0010*/ 	.dword	mrg32k3aM1
	.align		8
        /*0018*/ 	.dword	mrg32k3aM2
	.align		8
        /*0020*/ 	.dword	mrg32k3aM1SubSeq
	.align		8
        /*0028*/ 	.dword	mrg32k3aM2SubSeq
	.align		8
        /*0030*/ 	.dword	mrg32k3aM1Seq
	.align		8
        /*0038*/ 	.dword	mrg32k3aM2Seq
	.align		8
        /*0040*/ 	.dword	_ZN41_INTERNAL_4d95c7f9_4_k_cu_478db35d_1072764cuda3std3__45__cpo5beginE
	.align		8
        /*0048*/ 	.dword	_ZN41_INTERNAL_4d95c7f9_4_k_cu_478db35d_1072764cuda3std3__45__cpo3endE
	.align		8
        /*0050*/ 	.dword	_ZN41_INTERNAL_4d95c7f9_4_k_cu_478db35d_1072764cuda3std3__45__cpo6cbeginE
	.align		8
        /*0058*/ 	.dword	_ZN41_INTERNAL_4d95c7f9_4_k_cu_478db35d_1072764cuda3std3__45__cpo4cendE
	.align		8
        /*0060*/ 	.dword	_ZN41_INTERNAL_4d95c7f9_4_k_cu_478db35d_1072764cuda3std3__45__cpo6rbeginE
	.align		8
        /*0068*/ 	.dword	_ZN41_INTERNAL_4d95c7f9_4_k_cu_478db35d_1072764cuda3std3__45__cpo4rendE
	.align		8
        /*0070*/ 	.dword	_ZN41_INTERNAL_4d95c7f9_4_k_cu_478db35d_1072764cuda3std3__45__cpo7crbeginE
	.align		8
        /*0078*/ 	.dword	_ZN41_INTERNAL_4d95c7f9_4_k_cu_478db35d_1072764cuda3std3__45__cpo5crendE
	.align		8
        /*0080*/ 	.dword	_ZN41_INTERNAL_4d95c7f9_4_k_cu_478db35d_1072764cuda3std3__443_GLOBAL__N__4d95c7f9_4_k_cu_478db35d_1072766ignoreE
	.align		8
        /*0088*/ 	.dword	_ZN41_INTERNAL_4d95c7f9_4_k_cu_478db35d_1072764cuda3std3__419piecewise_constructE
	.align		8
        /*0090*/ 	.dword	_ZN41_INTERNAL_4d95c7f9_4_k_cu_478db35d_1072764cuda3std3__48in_placeE
	.align		8
        /*0098*/ 	.dword	_ZN41_INTERNAL_4d95c7f9_4_k_cu_478db35d_1072764cuda3std3__420unreachable_sentinelE
	.align		8
        /*00a0*/ 	.dword	_ZN41_INTERNAL_4d95c7f9_4_k_cu_478db35d_1072764cuda3std3__47nulloptE
	.align		8
        /*00a8*/ 	.dword	_ZN41_INTERNAL_4d95c7f9_4_k_cu_478db35d_1072764cuda3std3__48unexpectE
	.align		8
        /*00b0*/ 	.dword	_ZN41_INTERNAL_4d95c7f9_4_k_cu_478db35d_1072764cuda3std6ranges3__45__cpo4swapE
	.align		8
        /*00b8*/ 	.dword	_ZN41_INTERNAL_4d95c7f9_4_k_cu_478db35d_1072764cuda3std6ranges3__45__cpo9iter_moveE
	.align		8
        /*00c0*/ 	.dword	_ZN41_INTERNAL_4d95c7f9_4_k_cu_478db35d_1072764cuda3std6ranges3__45__cpo5beginE
	.align		8
        /*00c8*/ 	.dword	_ZN41_INTERNAL_4d95c7f9_4_k_cu_478db35d_1072764cuda3std6ranges3__45__cpo3endE
	.align		8
        /*00d0*/ 	.dword	_ZN41_INTERNAL_4d95c7f9_4_k_cu_478db35d_1072764cuda3std6ranges3__45__cpo6cbeginE
	.align		8
        /*00d8*/ 	.dword	_ZN41_INTERNAL_4d95c7f9_4_k_cu_478db35d_1072764cuda3std6ranges3__45__cpo4cendE
	.align		8
        /*00e0*/ 	.dword	_ZN41_INTERNAL_4d95c7f9_4_k_cu_478db35d_1072764cuda3std6ranges3__45__cpo7advanceE
	.align		8
        /*00e8*/ 	.dword	_ZN41_INTERNAL_4d95c7f9_4_k_cu_478db35d_1072764cuda3std6ranges3__45__cpo9iter_swapE
	.align		8
        /*00f0*/ 	.dword	_ZN41_INTERNAL_4d95c7f9_4_k_cu_478db35d_1072764cuda3std6ranges3__45__cpo4nextE
	.align		8
        /*00f8*/ 	.dword	_ZN41_INTERNAL_4d95c7f9_4_k_cu_478db35d_1072764cuda3std6ranges3__45__cpo4prevE
	.align		8
        /*0100*/ 	.dword	_ZN41_INTERNAL_4d95c7f9_4_k_cu_478db35d_1072764cuda3std6ranges3__45__cpo4dataE
	.align		8
        /*0108*/ 	.dword	_ZN41_INTERNAL_4d95c7f9_4_k_cu_478db35d_1072764cuda3std6ranges3__45__cpo5cdataE
	.align		8
        /*0110*/ 	.dword	_ZN41_INTERNAL_4d95c7f9_4_k_cu_478db35d_1072764cuda3std6ranges3__45__cpo4sizeE
	.align		8
        /*0118*/ 	.dword	_ZN41_INTERNAL_4d95c7f9_4_k_cu_478db35d_1072764cuda3std6ranges3__45__cpo5ssizeE
	.align		8
        /*0120*/ 	.dword	_ZN41_INTERNAL_4d95c7f9_4_k_cu_478db35d_1072764cuda3std6ranges3__45__cpo8distanceE
	.align		8
        /*0128*/ 	.dword	_ZN41_INTERNAL_4d95c7f9_4_k_cu_478db35d_1072766thrust24THRUST_300001_SM_1000_NS8cuda_cub3parE
	.align		8
        /*0130*/ 	.dword	_ZN41_INTERNAL_4d95c7f9_4_k_cu_478db35d_1072766thrust24THRUST_300001_SM_1000_NS8cuda_cub10par_nosyncE
	.align		8
        /*0138*/ 	.dword	_ZN41_INTERNAL_4d95c7f9_4_k_cu_478db35d_1072766thrust24THRUST_300001_SM_1000_NS6system6detail10sequential3seqE
	.align		8
        /*0140*/ 	.dword	_ZN41_INTERNAL_4d95c7f9_4_k_cu_478db35d_1072766thrust24THRUST_300001_SM_1000_NS6system3cpp3parE
	.align		8
        /*0148*/ 	.dword	_ZN41_INTERNAL_4d95c7f9_4_k_cu_478db35d_1072766thrust24THRUST_300001_SM_1000_NS12placeholders2_1E
	.align		8
        /*0150*/ 	.dword	_ZN41_INTERNAL_4d95c7f9_4_k_cu_478db35d_1072766thrust24THRUST_300001_SM_1000_NS12placeholders2_2E
	.align		8
        /*0158*/ 	.dword	_ZN41_INTERNAL_4d95c7f9_4_k_cu_478db35d_1072766thrust24THRUST_300001_SM_1000_NS12placeholders2_3E
	.align		8
        /*0160*/ 	.dword	_ZN41_INTERNAL_4d95c7f9_4_k_cu_478db35d_1072766thrust24THRUST_300001_SM_1000_NS12placeholders2_4E
	.align		8
        /*0168*/ 	.dword	_ZN41_INTERNAL_4d95c7f9_4_k_cu_478db35d_1072766thrust24THRUST_300001_SM_1000_NS12placeholders2_5E
	.align		8
        /*0170*/ 	.dword	_ZN41_INTERNAL_4d95c7f9_4_k_cu_478db35d_1072766thrust24THRUST_300001_SM_1000_NS12placeholders2_6E
	.align		8
        /*0178*/ 	.dword	_ZN41_INTERNAL_4d95c7f9_4_k_cu_478db35d_1072766thrust24THRUST_300001_SM_1000_NS12placeholders2_7E
	.align		8
        /*0180*/ 	.dword	_ZN41_INTERNAL_4d95c7f9_4_k_cu_478db35d_1072766thrust24THRUST_300001_SM_1000_NS12placeholders2_8E
	.align		8
        /*0188*/ 	.dword	_ZN41_INTERNAL_4d95c7f9_4_k_cu_478db35d_1072766thrust24THRUST_300001_SM_1000_NS12placeholders2_9E
	.align		8
        /*0190*/ 	.dword	_ZN41_INTERNAL_4d95c7f9_4_k_cu_478db35d_1072766thrust24THRUST_300001_SM_1000_NS12placeholders3_10E
	.align		8
        /*0198*/ 	.dword	_ZN41_INTERNAL_4d95c7f9_4_k_cu_478db35d_1072766thrust24THRUST_300001_SM_1000_NS3seqE
	.align		8
        /*01a0*/ 	.dword	_ZN41_INTERNAL_4d95c7f9_4_k_cu_478db35d_1072766thrust24THRUST_300001_SM_1000_NS6deviceE


//--------------------- .nv.constant3             --------------------------
	.section	.nv.constant3,"a",@progbits
	.align	8
.nv.constant3:
	.type		__cr_lgamma_table,@object
	.size		__cr_lgamma_table,(.L_8 - __cr_lgamma_table)
__cr_lgamma_table:
        /*0000*/ 	.byte	0x00, 0x00, 0x00, 0x00, 0x00, 0x00, 0x00, 0x00, 0x00, 0x00, 0x00, 0x00, 0x00, 0x00, 0x00, 0x00
        /*0010*/ 	.byte	0xef, 0x39, 0xfa, 0xfe, 0x42, 0x2e, 0xe6, 0x3f, 0x02, 0x20, 0x2a, 0xfa, 0x0b, 0xab, 0xfc, 0x3f
        /*0020*/ 	.byte	0xf9, 0x2c, 0x92, 0x7c, 0xa7, 0x6c, 0x09, 0x40, 0xc9, 0x79, 0x44, 0x3c, 0x64, 0x26, 0x13, 0x40
        /*0030*/ 	.byte	0xca, 0x01, 0xcf, 0x3a, 0x27, 0x51, 0x1a, 0x40, 0x30, 0xcc, 0x2d, 0xf3, 0xe1, 0x0c, 0x21, 0x40
        /*0040*/ 	.byte	0x0d, 0xb7, 0xfc, 0x82, 0x8e, 0x35, 0x25, 0x40
.L_8:


//--------------------- .text._ZN3cub18CUB_300001_SM_10006detail11EmptyKernelIvEEvv --------------------------
	.section	.text._ZN3cub18CUB_300001_SM_10006detail11EmptyKernelIvEEvv,"ax",@progbits
	.align	128
        .global         _ZN3cub18CUB_300001_SM_10006detail11EmptyKernelIvEEvv
        .type           _ZN3cub18CUB_300001_SM_10006detail11EmptyKernelIvEEvv,@function
        .size           _ZN3cub18CUB_300001_SM_10006detail11EmptyKernelIvEEvv,(.L_x_1 - _ZN3cub18CUB_300001_SM_10006detail11EmptyKernelIvEEvv)
        .other          _ZN3cub18CUB_300001_SM_10006detail11EmptyKernelIvEEvv,@"STO_CUDA_ENTRY STV_DEFAULT"
_ZN3cub18CUB_300001_SM_10006detail11EmptyKernelIvEEvv:
.text._ZN3cub18CUB_300001_SM_10006detail11EmptyKernelIvEEvv:
[----:B------:R-:W-:Y:S01]  /*0000*/  LDC R1, c[0x0][0x37c] ;  /* 0x0000df00ff017b82 */ /* 0x000fe20000000800 */
[----:B------:R-:W-:Y:S05]  /*0010*/  EXIT ;  /* 0x000000000000794d */ /* 0x000fea0003800000 */
.L_x_0:
[----:B------:R-:W-:-:S00]  /*0020*/  BRA `(.L_x_0) ;  /* 0xfffffffc00fc7947 */ /* 0x000fc0000383ffff */
[----:B------:R-:W-:-:S00]  /*0030*/  NOP ;  /* 0x0000000000007918 */ /* 0x000fc00000000000 */
        /* <DEDUP_REMOVED lines=12> */
.L_x_1:


//--------------------- .nv.global.init           --------------------------
	.section	.nv.global.init,"aw",@progbits
	.align	4
.nv.global.init:
	.type		mrg32k3aM1SubSeq,@object
	.size		mrg32k3aM1SubSeq,(mrg32k3aM2SubSeq - mrg32k3aM1SubSeq)
mrg32k3aM1SubSeq:
        /*0000*/ 	.byte	0x0b, 0xcc, 0xee, 0x04, 0x73, 0x29, 0x8b, 0x6f, 0xf6, 0x53, 0x03, 0xf6, 0x23, 0xf6, 0xea, 0xda
        /* <DEDUP_REMOVED lines=125> */
	.type		mrg32k3aM2SubSeq,@object
	.size		mrg32k3aM2SubSeq,(mrg32k3aM1 - mrg32k3aM2SubSeq)
mrg32k3aM2SubSeq:
        /* <DEDUP_REMOVED lines=126> */
	.type		mrg32k3aM1,@object
	.size		mrg32k3aM1,(mrg32k3aM1Seq - mrg32k3aM1)
mrg32k3aM1:
        /* <DEDUP_REMOVED lines=144> */
	.type		mrg32k3aM1Seq,@object
	.size		mrg32k3aM1Seq,(mrg32k3aM2 - mrg32k3aM1Seq)
mrg32k3aM1Seq:
        /* <DEDUP_REMOVED lines=144> */
	.type		mrg32k3aM2,@object
	.size		mrg32k3aM2,(mrg32k3aM2Seq - mrg32k3aM2)
mrg32k3aM2:
        /* <DEDUP_REMOVED lines=144> */
	.type		mrg32k3aM2Seq,@object
	.size		mrg32k3aM2Seq,(precalc_xorwow_matrix - mrg32k3aM2Seq)
mrg32k3aM2Seq:
        /* <DEDUP_REMOVED lines=144> */
	.type		precalc_xorwow_matrix,@object
	.size		precalc_xorwow_matrix,(precalc_xorwow_offset_matrix - precalc_xorwow_matrix)
precalc_xorwow_matrix:
        /* <DEDUP_REMOVED lines=6400> */
	.type		precalc_xorwow_offset_matrix,@object
	.size		precalc_xorwow_offset_matrix,(.L_1 - precalc_xorwow_offset_matrix)
precalc_xorwow_offset_matrix:
        /* <DEDUP_REMOVED lines=6400> */
.L_1:


//--------------------- .nv.shared.reserved.0     --------------------------
	.section	.nv.shared.reserved.0,"aw",@nobits
	.weak		__nv_reservedSMEM_offset_0_alias
	.size		__nv_reservedSMEM_offset_0_alias, 0, 64
	.other		__nv_reservedSMEM_offset_0_alias,@"STO_CUDA_RESERVED_SHARED STV_DEFAULT"
__nv_reservedSMEM_offset_0_alias:
	.zero		0
	.zero		64


//--------------------- .nv.global                --------------------------
	.section	.nv.global,"aw",@nobits
.nv.global:
	.type		_ZN41_INTERNAL_4d95c7f9_4_k_cu_478db35d_1072766thrust24THRUST_300001_SM_1000_NS12placeholders2_8E,@object
	.size		_ZN41_INTERNAL_4d95c7f9_4_k_cu_478db35d_1072766thrust24THRUST_300001_SM_1000_NS12placeholders2_8E,(_ZN41_INTERNAL_4d95c7f9_4_k_cu_478db35d_1072764cuda3std3__443_GLOBAL__N__4d95c7f9_4_k_cu_478db35d_1072766ignoreE - _ZN41_INTERNAL_4d95c7f9_4_k_cu_478db35d_1072766thrust24THRUST_300001_SM_1000_NS12placeholders2_8E)
_ZN41_INTERNAL_4d95c7f9_4_k_cu_478db35d_1072766thrust24THRUST_300001_SM_1000_NS12placeholders2_8E:
	.zero		1
	.type		_ZN41_INTERNAL_4d95c7f9_4_k_cu_478db35d_1072764cuda3std3__443_GLOBAL__N__4d95c7f9_4_k_cu_478db35d_1072766ignoreE,@object
	.size		_ZN41_INTERNAL_4d95c7f9_4_k_cu_478db35d_1072764cuda3std3__443_GLOBAL__N__4d95c7f9_4_k_cu_478db35d_1072766ignoreE,(_ZN41_INTERNAL_4d95c7f9_4_k_cu_478db35d_1072764cuda3std6ranges3__45__cpo4dataE - _ZN41_INTERNAL_4d95c7f9_4_k_cu_478db35d_1072764cuda3std3__443_GLOBAL__N__4d95c7f9_4_k_cu_478db35d_1072766ignoreE)
_ZN41_INTERNAL_4d95c7f9_4_k_cu_478db35d_1072764cuda3std3__443_GLOBAL__N__4d95c7f9_4_k_cu_478db35d_1072766ignoreE:
	.zero		1
	.type		_ZN41_INTERNAL_4d95c7f9_4_k_cu_478db35d_1072764cuda3std6ranges3__45__cpo4dataE,@object
	.size		_ZN41_INTERNAL_4d95c7f9_4_k_cu_478db35d_1072764cuda3std6ranges3__45__cpo4dataE,(_ZN41_INTERNAL_4d95c7f9_4_k_cu_478db35d_1072766thrust24THRUST_300001_SM_1000_NS6system3cpp3parE - _ZN41_INTERNAL_4d95c7f9_4_k_cu_478db35d_1072764cuda3std6ranges3__45__cpo4dataE)
_ZN41_INTERNAL_4d95c7f9_4_k_cu_478db35d_1072764cuda3std6ranges3__45__cpo4dataE:
	.zero		1
	.type		_ZN41_INTERNAL_4d95c7f9_4_k_cu_478db35d_1072766thrust24THRUST_300001_SM_1000_NS6system3cpp3parE,@object
	.size		_ZN41_INTERNAL_4d95c7f9_4_k_cu_478db35d_1072766thrust24THRUST_300001_SM_1000_NS6system3cpp3parE,(_ZN41_INTERNAL_4d95c7f9_4_k_cu_478db35d_1072764cuda3std3__45__cpo5beginE - _ZN41_INTERNAL_4d95c7f9_4_k_cu_478db35d_1072766thrust24THRUST_300001_SM_1000_NS6system3cpp3parE)
_ZN41_INTERNAL_4d95c7f9_4_k_cu_478db35d_1072766thrust24THRUST_300001_SM_1000_NS6system3cpp3parE:
	.zero		1
	.type		_ZN41_INTERNAL_4d95c7f9_4_k_cu_478db35d_1072764cuda3std3__45__cpo5beginE,@object
	.size		_ZN41_INTERNAL_4d95c7f9_4_k_cu_478db35d_1072764cuda3std3__45__cpo5beginE,(_ZN41_INTERNAL_4d95c7f9_4_k_cu_478db35d_1072764cuda3std6ranges3__45__cpo5beginE - _ZN41_INTERNAL_4d95c7f9_4_k_cu_478db35d_1072764cuda3std3__45__cpo5beginE)
_ZN41_INTERNAL_4d95c7f9_4_k_cu_478db35d_1072764cuda3std3__45__cpo5beginE:
	.zero		1
	.type		_ZN41_INTERNAL_4d95c7f9_4_k_cu_478db35d_1072764cuda3std6ranges3__45__cpo5beginE,@object
	.size		_ZN41_INTERNAL_4d95c7f9_4_k_cu_478db35d_1072764cuda3std6ranges3__45__cpo5beginE,(_ZN41_INTERNAL_4d95c7f9_4_k_cu_478db35d_1072766thrust24THRUST_300001_SM_1000_NS6deviceE - _ZN41_INTERNAL_4d95c7f9_4_k_cu_478db35d_1072764cuda3std6ranges3__45__cpo5beginE)
_ZN41_INTERNAL_4d95c7f9_4_k_cu_478db35d_1072764cuda3std6ranges3__45__cpo5beginE:
	.zero		1
	.type		_ZN41_INTERNAL_4d95c7f9_4_k_cu_478db35d_1072766thrust24THRUST_300001_SM_1000_NS6deviceE,@object
	.size		_ZN41_INTERNAL_4d95c7f9_4_k_cu_478db35d_1072766thrust24THRUST_300001_SM_1000_NS6deviceE,(_ZN41_INTERNAL_4d95c7f9_4_k_cu_478db35d_1072764cuda3std3__47nulloptE - _ZN41_INTERNAL_4d95c7f9_4_k_cu_478db35d_1072766thrust24THRUST_300001_SM_1000_NS6deviceE)
_ZN41_INTERNAL_4d95c7f9_4_k_cu_478db35d_1072766thrust24THRUST_300001_SM_1000_NS6deviceE:
	.zero		1
	.type		_ZN41_INTERNAL_4d95c7f9_4_k_cu_478db35d_1072764cuda3std3__47nulloptE,@object
	.size		_ZN41_INTERNAL_4d95c7f9_4_k_cu_478db35d_1072764cuda3std3__47nulloptE,(_ZN41_INTERNAL_4d95c7f9_4_k_cu_478db35d_1072764cuda3std6ranges3__45__cpo8distanceE - _ZN41_INTERNAL_4d95c7f9_4_k_cu_478db35d_1072764cuda3std3__47nulloptE)
_ZN41_INTERNAL_4d95c7f9_4_k_cu_478db35d_1072764cuda3std3__47nulloptE:
	.zero		1
	.type		_ZN41_INTERNAL_4d95c7f9_4_k_cu_478db35d_1072764cuda3std6ranges3__45__cpo8distanceE,@object
	.size		_ZN41_INTERNAL_4d95c7f9_4_k_cu_478db35d_1072764cuda3std6ranges3__45__cpo8distanceE,(_ZN41_INTERNAL_4d95c7f9_4_k_cu_478db35d_1072766thrust24THRUST_300001_SM_1000_NS12placeholders2_4E - _ZN41_INTERNAL_4d95c7f9_4_k_cu_478db35d_1072764cuda3std6ranges3__45__cpo8distanceE)
_ZN41_INTERNAL_4d95c7f9_4_k_cu_478db35d_1072764cuda3std6ranges3__45__cpo8distanceE:
	.zero		1
	.type		_ZN41_INTERNAL_4d95c7f9_4_k_cu_478db35d_1072766thrust24THRUST_300001_SM_1000_NS12placeholders2_4E,@object
	.size		_ZN41_INTERNAL_4d95c7f9_4_k_cu_478db35d_1072766thrust24THRUST_300001_SM_1000_NS12placeholders2_4E,(_ZN41_INTERNAL_4d95c7f9_4_k_cu_478db35d_1072764cuda3std3__45__cpo6rbeginE - _ZN41_INTERNAL_4d95c7f9_4_k_cu_478db35d_1072766thrust24THRUST_300001_SM_1000_NS12placeholders2_4E)
_ZN41_INTERNAL_4d95c7f9_4_k_cu_478db35d_1072766thrust24THRUST_300001_SM_1000_NS12placeholders2_4E:
	.zero		1
	.type		_ZN41_INTERNAL_4d95c7f9_4_k_cu_478db35d_1072764cuda3std3__45__cpo6rbeginE,@object
	.size		_ZN41_INTERNAL_4d95c7f9_4_k_cu_478db35d_1072764cuda3std3__45__cpo6rbeginE,(_ZN41_INTERNAL_4d95c7f9_4_k_cu_478db35d_1072764cuda3std6ranges3__45__cpo7advanceE - _ZN41_INTERNAL_4d95c7f9_4_k_cu_478db35d_1072764cuda3std3__45__cpo6rbeginE)
_ZN41_INTERNAL_4d95c7f9_4_k_cu_478db35d_1072764cuda3std3__45__cpo6rbeginE:
	.zero		1
	.type		_ZN41_INTERNAL_4d95c7f9_4_k_cu_478db35d_1072764cuda3std6ranges3__45__cpo7advanceE,@object
	.size		_ZN41_INTERNAL_4d95c7f9_4_k_cu_478db35d_1072764cuda3std6ranges3__45__cpo7advanceE,(_ZN41_INTERNAL_4d95c7f9_4_k_cu_478db35d_1072766thrust24THRUST_300001_SM_1000_NS12placeholders3_10E - _ZN41_INTERNAL_4d95c7f9_4_k_cu_478db35d_1072764cuda3std6ranges3__45__cpo7advanceE)
_ZN41_INTERNAL_4d95c7f9_4_k_cu_478db35d_1072764cuda3std6ranges3__45__cpo7advanceE:
	.zero		1
	.type		_ZN41_INTERNAL_4d95c7f9_4_k_cu_478db35d_1072766thrust24THRUST_300001_SM_1000_NS12placeholders3_10E,@object
	.size		_ZN41_INTERNAL_4d95c7f9_4_k_cu_478db35d_1072766thrust24THRUST_300001_SM_1000_NS12placeholders3_10E,(_ZN41_INTERNAL_4d95c7f9_4_k_cu_478db35d_1072764cuda3std3__48in_placeE - _ZN41_INTERNAL_4d95c7f9_4_k_cu_478db35d_1072766thrust24THRUST_300001_SM_1000_NS12placeholders3_10E)
_ZN41_INTERNAL_4d95c7f9_4_k_cu_478db35d_1072766thrust24THRUST_300001_SM_1000_NS12placeholders3_10E:
	.zero		1
	.type		_ZN41_INTERNAL_4d95c7f9_4_k_cu_478db35d_1072764cuda3std3__48in_placeE,@object
	.size		_ZN41_INTERNAL_4d95c7f9_4_k_cu_478db35d_1072764cuda3std3__48in_placeE,(_ZN41_INTERNAL_4d95c7f9_4_k_cu_478db35d_1072764cuda3std6ranges3__45__cpo4sizeE - _ZN41_INTERNAL_4d95c7f9_4_k_cu_478db35d_1072764cuda3std3__48in_placeE)
_ZN41_INTERNAL_4d95c7f9_4_k_cu_478db35d_1072764cuda3std3__48in_placeE:
	.zero		1
	.type		_ZN41_INTERNAL_4d95c7f9_4_k_cu_478db35d_1072764cuda3std6ranges3__45__cpo4sizeE,@object
	.size		_ZN41_INTERNAL_4d95c7f9_4_k_cu_478db35d_1072764cuda3std6ranges3__45__cpo4sizeE,(_ZN41_INTERNAL_4d95c7f9_4_k_cu_478db35d_1072766thrust24THRUST_300001_SM_1000_NS12placeholders2_2E - _ZN41_INTERNAL_4d95c7f9_4_k_cu_478db35d_1072764cuda3std6ranges3__45__cpo4sizeE)
_ZN41_INTERNAL_4d95c7f9_4_k_cu_478db35d_1072764cuda3std6ranges3__45__cpo4sizeE:
	.zero		1
	.type		_ZN41_INTERNAL_4d95c7f9_4_k_cu_478db35d_1072766thrust24THRUST_300001_SM_1000_NS12placeholders2_2E,@object
	.size		_ZN41_INTERNAL_4d95c7f9_4_k_cu_478db35d_1072766thrust24THRUST_300001_SM_1000_NS12placeholders2_2E,(_ZN41_INTERNAL_4d95c7f9_4_k_cu_478db35d_1072764cuda3std3__45__cpo6cbeginE - _ZN41_INTERNAL_4d95c7f9_4_k_cu_478db35d_1072766thrust24THRUST_300001_SM_1000_NS12placeholders2_2E)
_ZN41_INTERNAL_4d95c7f9_4_k_cu_478db35d_1072766thrust24THRUST_300001_SM_1000_NS12placeholders2_2E:
	.zero		1
	.type		_ZN41_INTERNAL_4d95c7f9_4_k_cu_478db35d_1072764cuda3std3__45__cpo6cbeginE,@object
	.size		_ZN41_INTERNAL_4d95c7f9_4_k_cu_478db35d_1072764cuda3std3__45__cpo6cbeginE,(_ZN41_INTERNAL_4d95c7f9_4_k_cu_478db35d_1072764cuda3std6ranges3__45__cpo6cbeginE - _ZN41_INTERNAL_4d95c7f9_4_k_cu_478db35d_1072764cuda3std3__45__cpo6cbeginE)
_ZN41_INTERNAL_4d95c7f9_4_k_cu_478db35d_1072764cuda3std3__45__cpo6cbeginE:
	.zero		1
	.type		_ZN41_INTERNAL_4d95c7f9_4_k_cu_478db35d_1072764cuda3std6ranges3__45__cpo6cbeginE,@object
	.size		_ZN41_INTERNAL_4d95c7f9_4_k_cu_478db35d_1072764cuda3std6ranges3__45__cpo6cbeginE,(_ZN41_INTERNAL_4d95c7f9_4_k_cu_478db35d_1072766thrust24THRUST_300001_SM_1000_NS12placeholders2_6E - _ZN41_INTERNAL_4d95c7f9_4_k_cu_478db35d_1072764cuda3std6ranges3__45__cpo6cbeginE)
_ZN41_INTERNAL_4d95c7f9_4_k_cu_478db35d_1072764cuda3std6ranges3__45__cpo6cbeginE:
	.zero		1
	.type		_ZN41_INTERNAL_4d95c7f9_4_k_cu_478db35d_1072766thrust24THRUST_300001_SM_1000_NS12placeholders2_6E,@object
	.size		_ZN41_INTERNAL_4d95c7f9_4_k_cu_478db35d_1072766thrust24THRUST_300001_SM_1000_NS12placeholders2_6E,(_ZN41_INTERNAL_4d95c7f9_4_k_cu_478db35d_1072764cuda3std3__45__cpo7crbeginE - _ZN41_INTERNAL_4d95c7f9_4_k_cu_478db35d_1072766thrust24THRUST_300001_SM_1000_NS12placeholders2_6E)
_ZN41_INTERNAL_4d95c7f9_4_k_cu_478db35d_1072766thrust24THRUST_300001_SM_1000_NS12placeholders2_6E:
	.zero		1
	.type		_ZN41_INTERNAL_4d95c7f9_4_k_cu_478db35d_1072764cuda3std3__45__cpo7crbeginE,@object
	.size		_ZN41_INTERNAL_4d95c7f9_4_k_cu_478db35d_1072764cuda3std3__45__cpo7crbeginE,(_ZN41_INTERNAL_4d95c7f9_4_k_cu_478db35d_1072764cuda3std6ranges3__45__cpo4nextE - _ZN41_INTERNAL_4d95c7f9_4_k_cu_478db35d_1072764cuda3std3__45__cpo7crbeginE)
_ZN41_INTERNAL_4d95c7f9_4_k_cu_478db35d_1072764cuda3std3__45__cpo7crbeginE:
	.zero		1
	.type		_ZN41_INTERNAL_4d95c7f9_4_k_cu_478db35d_1072764cuda3std6ranges3__45__cpo4nextE,@object
	.size		_ZN41_INTERNAL_4d95c7f9_4_k_cu_478db35d_1072764cuda3std6ranges3__45__cpo4nextE,(_ZN41_INTERNAL_4d95c7f9_4_k_cu_478db35d_1072764cuda3std6ranges3__45__cpo4swapE - _ZN41_INTERNAL_4d95c7f9_4_k_cu_478db35d_1072764cuda3std6ranges3__45__cpo4nextE)
_ZN41_INTERNAL_4d95c7f9_4_k_cu_478db35d_1072764cuda3std6ranges3__45__cpo4nextE:
	.zero		1
	.type		_ZN41_INTERNAL_4d95c7f9_4_k_cu_478db35d_1072764cuda3std6ranges3__45__cpo4swapE,@object
	.size		_ZN41_INTERNAL_4d95c7f9_4_k_cu_478db35d_1072764cuda3std6ranges3__45__cpo4swapE,(_ZN41_INTERNAL_4d95c7f9_4_k_cu_478db35d_1072766thrust24THRUST_300001_SM_1000_NS8cuda_cub10par_nosyncE - _ZN41_INTERNAL_4d95c7f9_4_k_cu_478db35d_1072764cuda3std6ranges3__45__cpo4swapE)
_ZN41_INTERNAL_4d95c7f9_4_k_cu_478db35d_1072764cuda3std6ranges3__45__cpo4swapE:
	.zero		1
	.type		_ZN41_INTERNAL_4d95c7f9_4_k_cu_478db35d_1072766thrust24THRUST_300001_SM_1000_NS8cuda_cub10par_nosyncE,@object
	.size		_ZN41_INTERNAL_4d95c7f9_4_k_cu_478db35d_1072766thrust24THRUST_300001_SM_1000_NS8cuda_cub10par_nosyncE,(_ZN41_INTERNAL_4d95c7f9_4_k_cu_478db35d_1072766thrust24THRUST_300001_SM_1000_NS3seqE - _ZN41_INTERNAL_4d95c7f9_4_k_cu_478db35d_1072766thrust24THRUST_300001_SM_1000_NS8cuda_cub10par_nosyncE)
_ZN41_INTERNAL_4d95c7f9_4_k_cu_478db35d_1072766thrust24THRUST_300001_SM_1000_NS8cuda_cub10par_nosyncE:
	.zero		1
	.type		_ZN41_INTERNAL_4d95c7f9_4_k_cu_478db35d_1072766thrust24THRUST_300001_SM_1000_NS3seqE,@object
	.size		_ZN41_INTERNAL_4d95c7f9_4_k_cu_478db35d_1072766thrust24THRUST_300001_SM_1000_NS3seqE,(_ZN41_INTERNAL_4d95c7f9_4_k_cu_478db35d_1072764cuda3std3__420unreachable_sentinelE - _ZN41_INTERNAL_4d95c7f9_4_k_cu_478db35d_1072766thrust24THRUST_300001_SM_1000_NS3seqE)
_ZN41_INTERNAL_4d95c7f9_4_k_cu_478db35d_1072766thrust24THRUST_300001_SM_1000_NS3seqE:
	.zero		1
	.type		_ZN41_INTERNAL_4d95c7f9_4_k_cu_478db35d_1072764cuda3std3__420unreachable_sentinelE,@object
	.size		_ZN41_INTERNAL_4d95c7f9_4_k_cu_478db35d_1072764cuda3std3__420unreachable_sentinelE,(_ZN41_INTERNAL_4d95c7f9_4_k_cu_478db35d_1072764cuda3std6ranges3__45__cpo5ssizeE - _ZN41_INTERNAL_4d95c7f9_4_k_cu_478db35d_1072764cuda3std3__420unreachable_sentinelE)
_ZN41_INTERNAL_4d95c7f9_4_k_cu_478db35d_1072764cuda3std3__420unreachable_sentinelE:
	.zero		1
	.type		_ZN41_INTERNAL_4d95c7f9_4_k_cu_478db35d_1072764cuda3std6ranges3__45__cpo5ssizeE,@object
	.size		_ZN41_INTERNAL_4d95c7f9_4_k_cu_478db35d_1072764cuda3std6ranges3__45__cpo5ssizeE,(_ZN41_INTERNAL_4d95c7f9_4_k_cu_478db35d_1072766thrust24THRUST_300001_SM_1000_NS12placeholders2_3E - _ZN41_INTERNAL_4d95c7f9_4_k_cu_478db35d_1072764cuda3std6ranges3__45__cpo5ssizeE)
_ZN41_INTERNAL_4d95c7f9_4_k_cu_478db35d_1072764cuda3std6ranges3__45__cpo5ssizeE:
	.zero		1
	.type		_ZN41_INTERNAL_4d95c7f9_4_k_cu_478db35d_1072766thrust24THRUST_300001_SM_1000_NS12placeholders2_3E,@object
	.size		_ZN41_INTERNAL_4d95c7f9_4_k_cu_478db35d_1072766thrust24THRUST_300001_SM_1000_NS12placeholders2_3E,(_ZN41_INTERNAL_4d95c7f9_4_k_cu_478db35d_1072764cuda3std3__45__cpo4cendE - _ZN41_INTERNAL_4d95c7f9_4_k_cu_478db35d_1072766thrust24THRUST_300001_SM_1000_NS12placeholders2_3E)
_ZN41_INTERNAL_4d95c7f9_4_k_cu_478db35d_1072766thrust24THRUST_300001_SM_1000_NS12placeholders2_3E:
	.zero		1
	.type		_ZN41_INTERNAL_4d95c7f9_4_k_cu_478db35d_1072764cuda3std3__45__cpo4cendE,@object
	.size		_ZN41_INTERNAL_4d95c7f9_4_k_cu_478db35d_1072764cuda3std3__45__cpo4cendE,(_ZN41_INTERNAL_4d95c7f9_4_k_cu_478db35d_1072764cuda3std6ranges3__45__cpo4cendE - _ZN41_INTERNAL_4d95c7f9_4_k_cu_478db35d_1072764cuda3std3__45__cpo4cendE)
_ZN41_INTERNAL_4d95c7f9_4_k_cu_478db35d_1072764cuda3std3__45__cpo4cendE:
	.zero		1
	.type		_ZN41_INTERNAL_4d95c7f9_4_k_cu_478db35d_1072764cuda3std6ranges3__45__cpo4cendE,@object
	.size		_ZN41_INTERNAL_4d95c7f9_4_k_cu_478db35d_1072764cuda3std6ranges3__45__cpo4cendE,(_ZN41_INTERNAL_4d95c7f9_4_k_cu_478db35d_1072766thrust24THRUST_300001_SM_1000_NS12placeholders2_7E - _ZN41_INTERNAL_4d95c7f9_4_k_cu_478db35d_1072764cuda3std6ranges3__45__cpo4cendE)
_ZN41_INTERNAL_4d95c7f9_4_k_cu_478db35d_1072764cuda3std6ranges3__45__cpo4cendE:
	.zero		1
	.type		_ZN41_INTERNAL_4d95c7f9_4_k_cu_478db35d_1072766thrust24THRUST_300001_SM_1000_NS12placeholders2_7E,@object
	.size		_ZN41_INTERNAL_4d95c7f9_4_k_cu_478db35d_1072766thrust24THRUST_300001_SM_1000_NS12placeholders2_7E,(_ZN41_INTERNAL_4d95c7f9_4_k_cu_478db35d_1072764cuda3std3__45__cpo5crendE - _ZN41_INTERNAL_4d95c7f9_4_k_cu_478db35d_1072766thrust24THRUST_300001_SM_1000_NS12placeholders2_7E)
_ZN41_INTERNAL_4d95c7f9_4_k_cu_478db35d_1072766thrust24THRUST_300001_SM_1000_NS12placeholders2_7E:
	.zero		1
	.type		_ZN41_INTERNAL_4d95c7f9_4_k_cu_478db35d_1072764cuda3std3__45__cpo5crendE,@object
	.size		_ZN41_INTERNAL_4d95c7f9_4_k_cu_478db35d_1072764cuda3std3__45__cpo5crendE,(_ZN41_INTERNAL_4d95c7f9_4_k_cu_478db35d_1072764cuda3std6ranges3__45__cpo4prevE - _ZN41_INTERNAL_4d95c7f9_4_k_cu_478db35d_1072764cuda3std3__45__cpo5crendE)
_ZN41_INTERNAL_4d95c7f9_4_k_cu_478db35d_1072764cuda3std3__45__cpo5crendE:
	.zero		1
	.type		_ZN41_INTERNAL_4d95c7f9_4_k_cu_478db35d_1072764cuda3std6ranges3__45__cpo4prevE,@object
	.size		_ZN41_INTERNAL_4d95c7f9_4_k_cu_478db35d_1072764cuda3std6ranges3__45__cpo4prevE,(_ZN41_INTERNAL_4d95c7f9_4_k_cu_478db35d_1072764cuda3std6ranges3__45__cpo9iter_moveE - _ZN41_INTERNAL_4d95c7f9_4_k_cu_478db35d_1072764cuda3std6ranges3__45__cpo4prevE)
_ZN41_INTERNAL_4d95c7f9_4_k_cu_478db35d_1072764cuda3std6ranges3__45__cpo4prevE:
	.zero		1
	.type		_ZN41_INTERNAL_4d95c7f9_4_k_cu_478db35d_1072764cuda3std6ranges3__45__cpo9iter_moveE,@object
	.size		_ZN41_INTERNAL_4d95c7f9_4_k_cu_478db35d_1072764cuda3std6ranges3__45__cpo9iter_moveE,(_ZN41_INTERNAL_4d95c7f9_4_k_cu_478db35d_1072766thrust24THRUST_300001_SM_1000_NS6system6detail10sequential3seqE - _ZN41_INTERNAL_4d95c7f9_4_k_cu_478db35d_1072764cuda3std6ranges3__45__cpo9iter_moveE)
_ZN41_INTERNAL_4d95c7f9_4_k_cu_478db35d_1072764cuda3std6ranges3__45__cpo9iter_moveE:
	.zero		1
	.type		_ZN41_INTERNAL_4d95c7f9_4_k_cu_478db35d_1072766thrust24THRUST_300001_SM_1000_NS6system6detail10sequential3seqE,@object
	.size		_ZN41_INTERNAL_4d95c7f9_4_k_cu_478db35d_1072766thrust24THRUST_300001_SM_1000_NS6system6detail10sequential3seqE,(_ZN41_INTERNAL_4d95c7f9_4_k_cu_478db35d_1072766thrust24THRUST_300001_SM_1000_NS12placeholders2_9E - _ZN41_INTERNAL_4d95c7f9_4_k_cu_478db35d_1072766thrust24THRUST_300001_SM_1000_NS6system6detail10sequential3seqE)
_ZN41_INTERNAL_4d95c7f9_4_k_cu_478db35d_1072766thrust24THRUST_300001_SM_1000_NS6system6detail10sequential3seqE:
	.zero		1
	.type		_ZN41_INTERNAL_4d95c7f9_4_k_cu_478db35d_1072766thrust24THRUST_300001_SM_1000_NS12placeholders2_9E,@object
	.size		_ZN41_INTERNAL_4d95c7f9_4_k_cu_478db35d_1072766thrust24THRUST_300001_SM_1000_NS12placeholders2_9E,(_ZN41_INTERNAL_4d95c7f9_4_k_cu_478db35d_1072764cuda3std3__419piecewise_constructE - _ZN41_INTERNAL_4d95c7f9_4_k_cu_478db35d_1072766thrust24THRUST_300001_SM_1000_NS12placeholders2_9E)
_ZN41_INTERNAL_4d95c7f9_4_k_cu_478db35d_1072766thrust24THRUST_300001_SM_1000_NS12placeholders2_9E:
	.zero		1
	.type		_ZN41_INTERNAL_4d95c7f9_4_k_cu_478db35d_1072764cuda3std3__419piecewise_constructE,@object
	.size		_ZN41_INTERNAL_4d95c7f9_4_k_cu_478db35d_1072764cuda3std3__419piecewise_constructE,(_ZN41_INTERNAL_4d95c7f9_4_k_cu_478db35d_1072764cuda3std6ranges3__45__cpo5cdataE - _ZN41_INTERNAL_4d95c7f9_4_k_cu_478db35d_1072764cuda3std3__419piecewise_constructE)
_ZN41_INTERNAL_4d95c7f9_4_k_cu_478db35d_1072764cuda3std3__419piecewise_constructE:
	.zero		1
	.type		_ZN41_INTERNAL_4d95c7f9_4_k_cu_478db35d_1072764cuda3std6ranges3__45__cpo5cdataE,@object
	.size		_ZN41_INTERNAL_4d95c7f9_4_k_cu_478db35d_1072764cuda3std6ranges3__45__cpo5cdataE,(_ZN41_INTERNAL_4d95c7f9_4_k_cu_478db35d_1072766thrust24THRUST_300001_SM_1000_NS12placeholders2_1E - _ZN41_INTERNAL_4d95c7f9_4_k_cu_478db35d_1072764cuda3std6ranges3__45__cpo5cdataE)
_ZN41_INTERNAL_4d95c7f9_4_k_cu_478db35d_1072764cuda3std6ranges3__45__cpo5cdataE:
	.zero		1
	.type		_ZN41_INTERNAL_4d95c7f9_4_k_cu_478db35d_1072766thrust24THRUST_300001_SM_1000_NS12placeholders2_1E,@object
	.size		_ZN41_INTERNAL_4d95c7f9_4_k_cu_478db35d_1072766thrust24THRUST_300001_SM_1000_NS12placeholders2_1E,(_ZN41_INTERNAL_4d95c7f9_4_k_cu_478db35d_1072764cuda3std3__45__cpo3endE - _ZN41_INTERNAL_4d95c7f9_4_k_cu_478db35d_1072766thrust24THRUST_300001_SM_1000_NS12placeholders2_1E)
_ZN41_INTERNAL_4d95c7f9_4_k_cu_478db35d_1072766thrust24THRUST_300001_SM_1000_NS12placeholders2_1E:
	.zero		1
	.type		_ZN41_INTERNAL_4d95c7f9_4_k_cu_478db35d_1072764cuda3std3__45__cpo3endE,@object
	.size		_ZN41_INTERNAL_4d95c7f9_4_k_cu_478db35d_1072764cuda3std3__45__cpo3endE,(_ZN41_INTERNAL_4d95c7f9_4_k_cu_478db35d_1072764cuda3std6ranges3__45__cpo3endE - _ZN41_INTERNAL_4d95c7f9_4_k_cu_478db35d_1072764cuda3std3__45__cpo3endE)
_ZN41_INTERNAL_4d95c7f9_4_k_cu_478db35d_1072764cuda3std3__45__cpo3endE:
	.zero		1
	.type		_ZN41_INTERNAL_4d95c7f9_4_k_cu_478db35d_1072764cuda3std6ranges3__45__cpo3endE,@object
	.size		_ZN41_INTERNAL_4d95c7f9_4_k_cu_478db35d_1072764cuda3std6ranges3__45__cpo3endE,(_ZN41_INTERNAL_4d95c7f9_4_k_cu_478db35d_1072766thrust24THRUST_300001_SM_1000_NS12placeholders2_5E - _ZN41_INTERNAL_4d95c7f9_4_k_cu_478db35d_1072764cuda3std6ranges3__45__cpo3endE)
_ZN41_INTERNAL_4d95c7f9_4_k_cu_478db35d_1072764cuda3std6ranges3__45__cpo3endE:
	.zero		1
	.type		_ZN41_INTERNAL_4d95c7f9_4_k_cu_478db35d_1072766thrust24THRUST_300001_SM_1000_NS12placeholders2_5E,@object
	.size		_ZN41_INTERNAL_4d95c7f9_4_k_cu_478db35d_1072766thrust24THRUST_300001_SM_1000_NS12placeholders2_5E,(_ZN41_INTERNAL_4d95c7f9_4_k_cu_478db35d_1072764cuda3std3__45__cpo4rendE - _ZN41_INTERNAL_4d95c7f9_4_k_cu_478db35d_1072766thrust24THRUST_300001_SM_1000_NS12placeholders2_5E)
_ZN41_INTERNAL_4d95c7f9_4_k_cu_478db35d_1072766thrust24THRUST_300001_SM_1000_NS12placeholders2_5E:
	.zero		1
	.type		_ZN41_INTERNAL_4d95c7f9_4_k_cu_478db35d_1072764cuda3std3__45__cpo4rendE,@object
	.size		_ZN41_INTERNAL_4d95c7f9_4_k_cu_478db35d_1072764cuda3std3__45__cpo4rendE,(_ZN41_INTERNAL_4d95c7f9_4_k_cu_478db35d_1072764cuda3std6ranges3__45__cpo9iter_swapE - _ZN41_INTERNAL_4d95c7f9_4_k_cu_478db35d_1072764cuda3std3__45__cpo4rendE)
_ZN41_INTERNAL_4d95c7f9_4_k_cu_478db35d_1072764cuda3std3__45__cpo4rendE:
	.zero		1
	.type		_ZN41_INTERNAL_4d95c7f9_4_k_cu_478db35d_1072764cuda3std6ranges3__45__cpo9iter_swapE,@object
	.size		_ZN41_INTERNAL_4d95c7f9_4_k_cu_478db35d_1072764cuda3std6ranges3__45__cpo9iter_swapE,(_ZN41_INTERNAL_4d95c7f9_4_k_cu_478db35d_1072764cuda3std3__48unexpectE - _ZN41_INTERNAL_4d95c7f9_4_k_cu_478db35d_1072764cuda3std6ranges3__45__cpo9iter_swapE)
_ZN41_INTERNAL_4d95c7f9_4_k_cu_478db35d_1072764cuda3std6ranges3__45__cpo9iter_swapE:
	.zero		1
	.type		_ZN41_INTERNAL_4d95c7f9_4_k_cu_478db35d_1072764cuda3std3__48unexpectE,@object
	.size		_ZN41_INTERNAL_4d95c7f9_4_k_cu_478db35d_1072764cuda3std3__48unexpectE,(_ZN41_INTERNAL_4d95c7f9_4_k_cu_478db35d_1072766thrust24THRUST_300001_SM_1000_NS8cuda_cub3parE - _ZN41_INTERNAL_4d95c7f9_4_k_cu_478db35d_1072764cuda3std3__48unexpectE)
_ZN41_INTERNAL_4d95c7f9_4_k_cu_478db35d_1072764cuda3std3__48unexpectE:
	.zero		1
	.type		_ZN41_INTERNAL_4d95c7f9_4_k_cu_478db35d_1072766thrust24THRUST_300001_SM_1000_NS8cuda_cub3parE,@object
	.size		_ZN41_INTERNAL_4d95c7f9_4_k_cu_478db35d_1072766thrust24THRUST_300001_SM_1000_NS8cuda_cub3parE,(.L_38 - _ZN41_INTERNAL_4d95c7f9_4_k_cu_478db35d_1072766thrust24THRUST_300001_SM_1000_NS8cuda_cub3parE)
_ZN41_INTERNAL_4d95c7f9_4_k_cu_478db35d_1072766thrust24THRUST_300001_SM_1000_NS8cuda_cub3parE:
	.zero		1
.L_38:


//--------------------- .nv.constant0._ZN3cub18CUB_300001_SM_10006detail11EmptyKernelIvEEvv --------------------------
	.section	.nv.constant0._ZN3cub18CUB_300001_SM_10006detail11EmptyKernelIvEEvv,"a",@progbits
	.sectionflags	@""
	.align	4
.nv.constant0._ZN3cub18CUB_300001_SM_10006detail11EmptyKernelIvEEvv:
	.zero		896


//--------------------- SYMBOLS --------------------------

	.type		.nv.reservedSmem.offset0,@object
	.size		.nv.reservedSmem.offset0,0x4
